//
// Generated by NVIDIA NVVM Compiler
//
// Compiler Build ID: CL-36424714
// Cuda compilation tools, release 13.0, V13.0.88
// Based on NVVM 20.0.0
//

.version 9.0
.target sm_100
.address_size 64

	// .globl	_Z6reducePiS_S_
.func  (.param .b64 func_retval0) __internal_accurate_pow
(
	.param .b64 __internal_accurate_pow_param_0
)
;
// _ZZ6reducePiS_S_E11shared_data has been demoted

.visible .entry _Z6reducePiS_S_(
	.param .u64 .ptr .align 1 _Z6reducePiS_S__param_0,
	.param .u64 .ptr .align 1 _Z6reducePiS_S__param_1,
	.param .u64 .ptr .align 1 _Z6reducePiS_S__param_2
)
{
	.reg .pred 	%p<11>;
	.reg .b32 	%r<36>;
	.reg .b64 	%rd<9>;
	.reg .b64 	%fd<13>;
	// demoted variable
	.shared .align 4 .b8 _ZZ6reducePiS_S_E11shared_data[1024];
	ld.param.u64 	%rd2, [_Z6reducePiS_S__param_0];
	ld.param.u64 	%rd1, [_Z6reducePiS_S__param_1];
	ld.param.u64 	%rd3, [_Z6reducePiS_S__param_2];
	cvta.to.global.u64 	%rd4, %rd3;
	cvta.to.global.u64 	%rd5, %rd2;
	mov.u32 	%r10, %ctaid.x;
	mov.u32 	%r1, %ntid.x;
	mov.u32 	%r2, %tid.x;
	mad.lo.s32 	%r11, %r10, %r1, %r2;
	mul.wide.s32 	%rd6, %r11, 4;
	add.s64 	%rd7, %rd5, %rd6;
	ld.global.u32 	%r12, [%rd7];
	ld.global.u32 	%r13, [%rd4];
	sub.s32 	%r3, %r12, %r13;
	cvt.rn.f64.s32 	%fd4, %r3;
	{
	.reg .b32 %temp; 
	mov.b64 	{%temp, %r4}, %fd4;
	}
	mov.f64 	%fd5, 0d4000000000000000;
	{
	.reg .b32 %temp; 
	mov.b64 	{%temp, %r14}, %fd5;
	}
	and.b32  	%r6, %r14, 2146435072;
	setp.eq.s32 	%p1, %r6, 1062207488;
	abs.f64 	%fd6, %fd4;
	{ // callseq 0, 0
	.param .b64 param0;
	st.param.f64 	[param0], %fd6;
	.param .b64 retval0;
	call.uni (retval0), 
	__internal_accurate_pow, 
	(
	param0
	);
	ld.param.f64 	%fd7, [retval0];
	} // callseq 0
	setp.lt.s32 	%p2, %r4, 0;
	neg.f64 	%fd9, %fd7;
	selp.f64 	%fd10, %fd9, %fd7, %p1;
	selp.f64 	%fd12, %fd10, %fd7, %p2;
	setp.ne.s32 	%p3, %r3, 0;
	@%p3 bra 	$L__BB0_2;
	setp.eq.s32 	%p4, %r6, 1062207488;
	selp.b32 	%r15, %r4, 0, %p4;
	setp.lt.s32 	%p5, %r14, 0;
	or.b32  	%r16, %r15, 2146435072;
	selp.b32 	%r17, %r16, %r15, %p5;
	mov.b32 	%r18, 0;
	mov.b64 	%fd12, {%r18, %r17};
$L__BB0_2:
	setp.eq.s32 	%p6, %r3, 1;
	selp.f64 	%fd11, 0d3FF0000000000000, %fd12, %p6;
	cvt.rzi.s32.f64 	%r19, %fd11;
	shl.b32 	%r20, %r2, 2;
	mov.u32 	%r21, _ZZ6reducePiS_S_E11shared_data;
	add.s32 	%r22, %r21, %r20;
	st.shared.u32 	[%r22], %r19;
	bar.sync 	0;
	setp.lt.u32 	%p7, %r1, 2;
	@%p7 bra 	$L__BB0_7;
	mov.b32 	%r35, 1;
$L__BB0_4:
	shl.b32 	%r8, %r35, 1;
	mul.lo.s32 	%r9, %r8, %r2;
	setp.ge.u32 	%p8, %r9, %r1;
	@%p8 bra 	$L__BB0_6;
	add.s32 	%r24, %r9, %r35;
	shl.b32 	%r25, %r24, 2;
	add.s32 	%r27, %r21, %r25;
	ld.shared.u32 	%r28, [%r27];
	shl.b32 	%r29, %r9, 2;
	add.s32 	%r30, %r21, %r29;
	ld.shared.u32 	%r31, [%r30];
	add.s32 	%r32, %r31, %r28;
	st.shared.u32 	[%r30], %r32;
$L__BB0_6:
	bar.sync 	0;
	setp.lt.u32 	%p9, %r8, %r1;
	mov.u32 	%r35, %r8;
	@%p9 bra 	$L__BB0_4;
$L__BB0_7:
	setp.ne.s32 	%p10, %r2, 0;
	@%p10 bra 	$L__BB0_9;
	ld.shared.u32 	%r33, [_ZZ6reducePiS_S_E11shared_data];
	cvta.to.global.u64 	%rd8, %rd1;
	atom.global.add.u32 	%r34, [%rd8], %r33;
$L__BB0_9:
	ret;

}
.func  (.param .b64 func_retval0) __internal_accurate_pow(
	.param .b64 __internal_accurate_pow_param_0
)
{
	.reg .pred 	%p<8>;
	.reg .b32 	%r<49>;
	.reg .b32 	%f<3>;
	.reg .b64 	%fd<109>;

	ld.param.f64 	%fd10, [__internal_accurate_pow_param_0];
	{
	.reg .b32 %temp; 
	mov.b64 	{%temp, %r46}, %fd10;
	}
	{
	.reg .b32 %temp; 
	mov.b64 	{%r45, %temp}, %fd10;
	}
	shr.u32 	%r47, %r46, 20;
	setp.gt.u32 	%p1, %r46, 1048575;
	@%p1 bra 	$L__BB1_2;
	mul.f64 	%fd11, %fd10, 0d4350000000000000;
	{
	.reg .b32 %temp; 
	mov.b64 	{%temp, %r46}, %fd11;
	}
	{
	.reg .b32 %temp; 
	mov.b64 	{%r45, %temp}, %fd11;
	}
	shr.u32 	%r16, %r46, 20;
	add.s32 	%r47, %r16, -54;
$L__BB1_2:
	add.s32 	%r48, %r47, -1023;
	and.b32  	%r17, %r46, -2146435073;
	or.b32  	%r18, %r17, 1072693248;
	mov.b64 	%fd107, {%r45, %r18};
	setp.lt.u32 	%p2, %r18, 1073127583;
	@%p2 bra 	$L__BB1_4;
	{
	.reg .b32 %temp; 
	mov.b64 	{%r19, %temp}, %fd107;
	}
	{
	.reg .b32 %temp; 
	mov.b64 	{%temp, %r20}, %fd107;
	}
	add.s32 	%r21, %r20, -1048576;
	mov.b64 	%fd107, {%r19, %r21};
	add.s32 	%r48, %r47, -1022;
$L__BB1_4:
	add.f64 	%fd12, %fd107, 0dBFF0000000000000;
	add.f64 	%fd13, %fd107, 0d3FF0000000000000;
	rcp.approx.ftz.f64 	%fd14, %fd13;
	neg.f64 	%fd15, %fd13;
	fma.rn.f64 	%fd16, %fd15, %fd14, 0d3FF0000000000000;
	fma.rn.f64 	%fd17, %fd16, %fd16, %fd16;
	fma.rn.f64 	%fd18, %fd17, %fd14, %fd14;
	mul.f64 	%fd19, %fd12, %fd18;
	fma.rn.f64 	%fd20, %fd12, %fd18, %fd19;
	mul.f64 	%fd21, %fd20, %fd20;
	fma.rn.f64 	%fd22, %fd21, 0d3EB0F5FF7D2CAFE2, 0d3ED0F5D241AD3B5A;
	fma.rn.f64 	%fd23, %fd22, %fd21, 0d3EF3B20A75488A3F;
	fma.rn.f64 	%fd24, %fd23, %fd21, 0d3F1745CDE4FAECD5;
	fma.rn.f64 	%fd25, %fd24, %fd21, 0d3F3C71C7258A578B;
	fma.rn.f64 	%fd26, %fd25, %fd21, 0d3F6249249242B910;
	fma.rn.f64 	%fd27, %fd26, %fd21, 0d3F89999999999DFB;
	sub.f64 	%fd28, %fd12, %fd20;
	add.f64 	%fd29, %fd28, %fd28;
	neg.f64 	%fd30, %fd20;
	fma.rn.f64 	%fd31, %fd30, %fd12, %fd29;
	mul.f64 	%fd32, %fd18, %fd31;
	fma.rn.f64 	%fd33, %fd21, %fd27, 0d3FB5555555555555;
	mov.f64 	%fd34, 0d3FB5555555555555;
	sub.f64 	%fd35, %fd34, %fd33;
	fma.rn.f64 	%fd36, %fd21, %fd27, %fd35;
	add.f64 	%fd37, %fd36, 0dBC46A4CB00B9E7B0;
	add.f64 	%fd38, %fd33, %fd37;
	sub.f64 	%fd39, %fd33, %fd38;
	add.f64 	%fd40, %fd37, %fd39;
	mul.rn.f64 	%fd41, %fd20, %fd20;
	neg.f64 	%fd42, %fd41;
	fma.rn.f64 	%fd43, %fd20, %fd20, %fd42;
	{
	.reg .b32 %temp; 
	mov.b64 	{%r22, %temp}, %fd32;
	}
	{
	.reg .b32 %temp; 
	mov.b64 	{%temp, %r23}, %fd32;
	}
	add.s32 	%r24, %r23, 1048576;
	mov.b64 	%fd44, {%r22, %r24};
	fma.rn.f64 	%fd45, %fd20, %fd44, %fd43;
	mul.rn.f64 	%fd46, %fd41, %fd20;
	neg.f64 	%fd47, %fd46;
	fma.rn.f64 	%fd48, %fd41, %fd20, %fd47;
	fma.rn.f64 	%fd49, %fd41, %fd32, %fd48;
	fma.rn.f64 	%fd50, %fd45, %fd20, %fd49;
	mul.rn.f64 	%fd51, %fd38, %fd46;
	neg.f64 	%fd52, %fd51;
	fma.rn.f64 	%fd53, %fd38, %fd46, %fd52;
	fma.rn.f64 	%fd54, %fd38, %fd50, %fd53;
	fma.rn.f64 	%fd55, %fd40, %fd46, %fd54;
	add.f64 	%fd56, %fd51, %fd55;
	sub.f64 	%fd57, %fd51, %fd56;
	add.f64 	%fd58, %fd55, %fd57;
	add.f64 	%fd59, %fd20, %fd56;
	sub.f64 	%fd60, %fd20, %fd59;
	add.f64 	%fd61, %fd56, %fd60;
	add.f64 	%fd62, %fd58, %fd61;
	add.f64 	%fd63, %fd32, %fd62;
	add.f64 	%fd64, %fd59, %fd63;
	sub.f64 	%fd65, %fd59, %fd64;
	add.f64 	%fd66, %fd63, %fd65;
	xor.b32  	%r25, %r48, -2147483648;
	mov.b32 	%r26, 1127219200;
	mov.b64 	%fd67, {%r25, %r26};
	mov.b32 	%r27, -2147483648;
	mov.b64 	%fd68, {%r27, %r26};
	sub.f64 	%fd69, %fd67, %fd68;
	fma.rn.f64 	%fd70, %fd69, 0d3FE62E42FEFA39EF, %fd64;
	fma.rn.f64 	%fd71, %fd69, 0dBFE62E42FEFA39EF, %fd70;
	sub.f64 	%fd72, %fd71, %fd64;
	sub.f64 	%fd73, %fd66, %fd72;
	fma.rn.f64 	%fd74, %fd69, 0d3C7ABC9E3B39803F, %fd73;
	add.f64 	%fd75, %fd70, %fd74;
	sub.f64 	%fd76, %fd70, %fd75;
	add.f64 	%fd77, %fd74, %fd76;
	mov.f64 	%fd78, 0d4000000000000000;
	{
	.reg .b32 %temp; 
	mov.b64 	{%temp, %r28}, %fd78;
	}
	{
	.reg .b32 %temp; 
	mov.b64 	{%r29, %temp}, %fd78;
	}
	shl.b32 	%r30, %r28, 1;
	setp.gt.u32 	%p3, %r30, -33554433;
	and.b32  	%r31, %r28, -15728641;
	selp.b32 	%r32, %r31, %r28, %p3;
	mov.b64 	%fd79, {%r29, %r32};
	mul.rn.f64 	%fd80, %fd75, %fd79;
	neg.f64 	%fd81, %fd80;
	fma.rn.f64 	%fd82, %fd75, %fd79, %fd81;
	fma.rn.f64 	%fd83, %fd77, %fd79, %fd82;
	add.f64 	%fd4, %fd80, %fd83;
	sub.f64 	%fd84, %fd80, %fd4;
	add.f64 	%fd5, %fd83, %fd84;
	fma.rn.f64 	%fd85, %fd4, 0d3FF71547652B82FE, 0d4338000000000000;
	{
	.reg .b32 %temp; 
	mov.b64 	{%r13, %temp}, %fd85;
	}
	mov.f64 	%fd86, 0dC338000000000000;
	add.rn.f64 	%fd87, %fd85, %fd86;
	fma.rn.f64 	%fd88, %fd87, 0dBFE62E42FEFA39EF, %fd4;
	fma.rn.f64 	%fd89, %fd87, 0dBC7ABC9E3B39803F, %fd88;
	fma.rn.f64 	%fd90, %fd89, 0d3E5ADE1569CE2BDF, 0d3E928AF3FCA213EA;
	fma.rn.f64 	%fd91, %fd90, %fd89, 0d3EC71DEE62401315;
	fma.rn.f64 	%fd92, %fd91, %fd89, 0d3EFA01997C89EB71;
	fma.rn.f64 	%fd93, %fd92, %fd89, 0d3F2A01A014761F65;
	fma.rn.f64 	%fd94, %fd93, %fd89, 0d3F56C16C1852B7AF;
	fma.rn.f64 	%fd95, %fd94, %fd89, 0d3F81111111122322;
	fma.rn.f64 	%fd96, %fd95, %fd89, 0d3FA55555555502A1;
	fma.rn.f64 	%fd97, %fd96, %fd89, 0d3FC5555555555511;
	fma.rn.f64 	%fd98, %fd97, %fd89, 0d3FE000000000000B;
	fma.rn.f64 	%fd99, %fd98, %fd89, 0d3FF0000000000000;
	fma.rn.f64 	%fd100, %fd99, %fd89, 0d3FF0000000000000;
	{
	.reg .b32 %temp; 
	mov.b64 	{%r14, %temp}, %fd100;
	}
	{
	.reg .b32 %temp; 
	mov.b64 	{%temp, %r15}, %fd100;
	}
	shl.b32 	%r33, %r13, 20;
	add.s32 	%r34, %r33, %r15;
	mov.b64 	%fd108, {%r14, %r34};
	{
	.reg .b32 %temp; 
	mov.b64 	{%temp, %r35}, %fd4;
	}
	mov.b32 	%f2, %r35;
	abs.f32 	%f1, %f2;
	setp.lt.f32 	%p4, %f1, 0f4086232B;
	@%p4 bra 	$L__BB1_7;
	setp.lt.f64 	%p5, %fd4, 0d0000000000000000;
	add.f64 	%fd101, %fd4, 0d7FF0000000000000;
	selp.f64 	%fd108, 0d0000000000000000, %fd101, %p5;
	setp.geu.f32 	%p6, %f1, 0f40874800;
	@%p6 bra 	$L__BB1_7;
	shr.u32 	%r36, %r13, 31;
	add.s32 	%r37, %r13, %r36;
	shr.s32 	%r38, %r37, 1;
	shl.b32 	%r39, %r38, 20;
	add.s32 	%r40, %r15, %r39;
	mov.b64 	%fd102, {%r14, %r40};
	sub.s32 	%r41, %r13, %r38;
	shl.b32 	%r42, %r41, 20;
	add.s32 	%r43, %r42, 1072693248;
	mov.b32 	%r44, 0;
	mov.b64 	%fd103, {%r44, %r43};
	mul.f64 	%fd108, %fd103, %fd102;
$L__BB1_7:
	abs.f64 	%fd104, %fd108;
	setp.eq.f64 	%p7, %fd104, 0d7FF0000000000000;
	fma.rn.f64 	%fd105, %fd108, %fd5, %fd108;
	selp.f64 	%fd106, %fd108, %fd105, %p7;
	st.param.f64 	[func_retval0], %fd106;
	ret;

}


// ===== COMPILED SASS (sm_100) =====

	.target	sm_100

	.elftype	@"ET_EXEC"


//--------------------- .note.nv.tkinfo           --------------------------
	.section	.note.nv.tkinfo,"",@"SHT_NOTE"
	.sectionflags	@"SHF_NOTE_NV_TKINFO"
	.tkinfo
        /*0018*/ 	.word	0x00000002
        /*0030*/ 	.string	""
        /*0030*/ 	.string	"ptxas"
        /*0030*/ 	.string	"Cuda compilation tools, release 13.0, V13.0.88"
        /*0030*/ 	.string	"Build cuda_13.0.r13.0/compiler.36424714_0"
        /*0030*/ 	.string	"-arch sm_100 -m 64 "



//--------------------- .note.nv.cuinfo           --------------------------
	.section	.note.nv.cuinfo,"",@"SHT_NOTE"
	.sectionflags	@"SHF_NOTE_NV_CUINFO"
        /*0018*/ 	.short	0x0002
        /*001a*/ 	.short	0x0064
        /*001c*/ 	.short	0x0082
	.zero		2


//--------------------- .nv.info                  --------------------------
	.section	.nv.info,"",@"SHT_CUDA_INFO"
	.align	4


	//----- nvinfo : EIATTR_REGCOUNT
	.align		4
        /*0000*/ 	.byte	0x04, 0x2f
        /*0002*/ 	.short	(.L_1 - .L_0)
	.align		4
.L_0:
        /*0004*/ 	.word	index@(_Z6reducePiS_S_)
        /*0008*/ 	.word	0x0000001d


	//----- nvinfo : EIATTR_FRAME_SIZE
	.align		4
.L_1:
        /*000c*/ 	.byte	0x04, 0x11
        /*000e*/ 	.short	(.L_3 - .L_2)
	.align		4
.L_2:
        /*0010*/ 	.word	index@($_Z6reducePiS_S_$__internal_accurate_pow)
        /*0014*/ 	.word	0x00000000


	//----- nvinfo : EIATTR_FRAME_SIZE
	.align		4
.L_3:
        /*0018*/ 	.byte	0x04, 0x11
        /*001a*/ 	.short	(.L_5 - .L_4)
	.align		4
.L_4:
        /*001c*/ 	.word	index@(_Z6reducePiS_S_)
        /*0020*/ 	.word	0x00000000


	//----- nvinfo : EIATTR_MIN_STACK_SIZE
	.align		4
.L_5:
        /*0024*/ 	.byte	0x04, 0x12
        /*0026*/ 	.short	(.L_7 - .L_6)
	.align		4
.L_6:
        /*0028*/ 	.word	index@(_Z6reducePiS_S_)
        /*002c*/ 	.word	0x00000000
.L_7:


//--------------------- .nv.compat                --------------------------
	.section	.nv.compat,"",@"SHT_CUDA_COMPAT_INFO"
	.align	4
        /*0000*/ 	.byte	0x02, 0x09, 0x00, 0x00, 0x02, 0x02, 0x01, 0x00, 0x02, 0x05, 0x05, 0x00, 0x03, 0x07, 0x01, 0x01
        /*0010*/ 	.byte	0x02, 0x03, 0x00, 0x00, 0x02, 0x06, 0x01, 0x00, 0x04, 0x0b, 0x08, 0x00, 0x01, 0x00, 0x00, 0x00
        /*0020*/ 	.byte	0x00, 0x00, 0x00, 0x00


//--------------------- .nv.info._Z6reducePiS_S_  --------------------------
	.section	.nv.info._Z6reducePiS_S_,"",@"SHT_CUDA_INFO"
	.sectionflags	@""
	.align	4


	//----- nvinfo : EIATTR_CUDA_API_VERSION
	.align		4
        /*0000*/ 	.byte	0x04, 0x37
        /*0002*/ 	.short	(.L_9 - .L_8)
.L_8:
        /*0004*/ 	.word	0x00000082


	//----- nvinfo : EIATTR_KPARAM_INFO
	.align		4
.L_9:
        /*0008*/ 	.byte	0x04, 0x17
        /*000a*/ 	.short	(.L_11 - .L_10)
.L_10:
        /*000c*/ 	.word	0x00000000
        /*0010*/ 	.short	0x0002
        /*0012*/ 	.short	0x0010
        /*0014*/ 	.byte	0x00, 0xf5, 0x21, 0x00


	//----- nvinfo : EIATTR_KPARAM_INFO
	.align		4
.L_11:
        /*0018*/ 	.byte	0x04, 0x17
        /*001a*/ 	.short	(.L_13 - .L_12)
.L_12:
        /*001c*/ 	.word	0x00000000
        /*0020*/ 	.short	0x0001
        /*0022*/ 	.short	0x0008
        /*0024*/ 	.byte	0x00, 0xf5, 0x21, 0x00


	//----- nvinfo : EIATTR_KPARAM_INFO
	.align		4
.L_13:
        /*0028*/ 	.byte	0x04, 0x17
        /*002a*/ 	.short	(.L_15 - .L_14)
.L_14:
        /*002c*/ 	.word	0x00000000
        /*0030*/ 	.short	0x0000
        /*0032*/ 	.short	0x0000
        /*0034*/ 	.byte	0x00, 0xf5, 0x21, 0x00


	//----- nvinfo : EIATTR_SPARSE_MMA_MASK
	.align		4
.L_15:
        /*0038*/ 	.byte	0x03, 0x50
        /*003a*/ 	.short	0x0000


	//----- nvinfo : EIATTR_MAXREG_COUNT
	.align		4
        /*003c*/ 	.byte	0x03, 0x1b
        /*003e*/ 	.short	0x00ff


	//----- nvinfo : EIATTR_NUM_BARRIERS
	.align		4
        /*0040*/ 	.byte	0x02, 0x4c
        /*0042*/ 	.byte	0x01
	.zero		1


	//----- nvinfo : EIATTR_MERCURY_ISA_VERSION
	.align		4
        /*0044*/ 	.byte	0x03, 0x5f
        /*0046*/ 	.short	0x0101


	//----- nvinfo : EIATTR_VRC_CTA_INIT_COUNT
	.align		4
        /*0048*/ 	.byte	0x02, 0x4a
	.zero		1
	.zero		1


	//----- nvinfo : EIATTR_EXIT_INSTR_OFFSETS
	.align		4
        /*004c*/ 	.byte	0x04, 0x1c
        /*004e*/ 	.short	(.L_17 - .L_16)


	//   ....[0]....
.L_16:
        /*0050*/ 	.word	0x00000310


	//   ....[1]....
        /*0054*/ 	.word	0x00000380


	//----- nvinfo : EIATTR_CRS_STACK_SIZE
	.align		4
.L_17:
        /*0058*/ 	.byte	0x04, 0x1e
        /*005a*/ 	.short	(.L_19 - .L_18)
.L_18:
        /*005c*/ 	.word	0x00000000


	//----- nvinfo : EIATTR_CBANK_PARAM_SIZE
	.align		4
.L_19:
        /*0060*/ 	.byte	0x03, 0x19
        /*0062*/ 	.short	0x0018


	//----- nvinfo : EIATTR_PARAM_CBANK
	.align		4
        /*0064*/ 	.byte	0x04, 0x0a
        /*0066*/ 	.short	(.L_21 - .L_20)
	.align		4
.L_20:
        /*0068*/ 	.word	index@(.nv.constant0._Z6reducePiS_S_)
        /*006c*/ 	.short	0x0380
        /*006e*/ 	.short	0x0018


	//----- nvinfo : EIATTR_SW_WAR
	.align		4
.L_21:
        /*0070*/ 	.byte	0x04, 0x36
        /*0072*/ 	.short	(.L_23 - .L_22)
.L_22:
        /*0074*/ 	.word	0x00000008
.L_23:


//--------------------- .nv.callgraph             --------------------------
	.section	.nv.callgraph,"",@"SHT_CUDA_CALLGRAPH"
	.align	4
	.sectionentsize	8
	.align		4
        /*0000*/ 	.word	0x00000000
	.align		4
        /*0004*/ 	.word	0xffffffff
	.align		4
        /*0008*/ 	.word	0x00000000
	.align		4
        /*000c*/ 	.word	0xfffffffe
	.align		4
        /*0010*/ 	.word	0x00000000
	.align		4
        /*0014*/ 	.word	0xfffffffd
	.align		4
        /*0018*/ 	.word	0x00000000
	.align		4
        /*001c*/ 	.word	0xfffffffc


//--------------------- .text._Z6reducePiS_S_     --------------------------
	.section	.text._Z6reducePiS_S_,"ax",@progbits
	.align	128
        .global         _Z6reducePiS_S_
        .type           _Z6reducePiS_S_,@function
        .size           _Z6reducePiS_S_,(.L_x_5 - _Z6reducePiS_S_)
        .other          _Z6reducePiS_S_,@"STO_CUDA_ENTRY STV_DEFAULT"
_Z6reducePiS_S_:
.text._Z6reducePiS_S_:
[----:B------:R-:W-:Y:S01]  /*0000*/  LDC R1, c[0x0][0x37c] ;  /* 0x0000df00ff017b82 */ /* 0x000fe20000000800 */
[----:B------:R-:W0:Y:S07]  /*0010*/  S2R R2, SR_TID.X ;  /* 0x0000000000027919 */ /* 0x000e2e0000002100 */
[----:B------:R-:W0:Y:S01]  /*0020*/  S2UR UR4, SR_CTAID.X ;  /* 0x00000000000479c3 */ /* 0x000e220000002500 */
[----:B------:R-:W1:Y:S07]  /*0030*/  LDCU.64 UR8, c[0x0][0x358] ;  /* 0x00006b00ff0877ac */ /* 0x000e6e0008000a00 */
[----:B------:R-:W0:Y:S08]  /*0040*/  LDC R3, c[0x0][0x360] ;  /* 0x0000d800ff037b82 */ /* 0x000e300000000800 */
[----:B------:R-:W2:Y:S08]  /*0050*/  LDC.64 R4, c[0x0][0x380] ;  /* 0x0000e000ff047b82 */ /* 0x000eb00000000a00 */
[----:B------:R-:W3:Y:S01]  /*0060*/  LDC.64 R6, c[0x0][0x390] ;  /* 0x0000e400ff067b82 */ /* 0x000ee20000000a00 */
[----:B0-----:R-:W-:-:S04]  /*0070*/  IMAD R9, R3, UR4, R2 ;  /* 0x0000000403097c24 */ /* 0x001fc8000f8e0202 */
[----:B--2---:R-:W-:-:S06]  /*0080*/  IMAD.WIDE R4, R9, 0x4, R4 ;  /* 0x0000000409047825 */ /* 0x004fcc00078e0204 */
[----:B-1----:R-:W2:Y:S04]  /*0090*/  LDG.E R4, desc[UR8][R4.64] ;  /* 0x0000000804047981 */ /* 0x002ea8000c1e1900 */
[----:B---3--:R-:W2:Y:S01]  /*00a0*/  LDG.E R7, desc[UR8][R6.64] ;  /* 0x0000000806077981 */ /* 0x008ea2000c1e1900 */
[----:B------:R-:W-:Y:S01]  /*00b0*/  BSSY.RECONVERGENT B0, `(.L_x_0) ;  /* 0x0000005000007945 */ /* 0x000fe20003800200 */
[----:B------:R-:W-:Y:S01]  /*00c0*/  MOV R0, 0x100 ;  /* 0x0000010000007802 */ /* 0x000fe20000000f00 */
[----:B--2---:R-:W-:-:S04]  /*00d0*/  IMAD.IADD R26, R4, 0x1, -R7 ;  /* 0x00000001041a7824 */ /* 0x004fc800078e0a07 */
[----:B------:R0:W1:Y:S03]  /*00e0*/  I2F.F64 R8, R26 ;  /* 0x0000001a00087312 */ /* 0x0000660000201c00 */
[----:B01----:R-:W-:Y:S05]  /*00f0*/  CALL.REL.NOINC `($_Z6reducePiS_S_$__internal_accurate_pow) ;  /* 0x0000000000a47944 */ /* 0x003fea0003c00000 */
[----:B------:R-:W-:Y:S05]  /*0100*/  BSYNC.RECONVERGENT B0 ;  /* 0x0000000000007941 */ /* 0x000fea0003800200 */
.L_x_0:
[C---:B------:R-:W-:Y:S01]  /*0110*/  ISETP.NE.AND P0, PT, R26.reuse, RZ, PT ;  /* 0x000000ff1a00720c */ /* 0x040fe20003f05270 */
[----:B------:R-:W0:Y:S01]  /*0120*/  S2UR UR5, SR_CgaCtaId ;  /* 0x00000000000579c3 */ /* 0x000e220000008800 */
[----:B------:R-:W-:Y:S01]  /*0130*/  IMAD.MOV.U32 R4, RZ, RZ, R6 ;  /* 0x000000ffff047224 */ /* 0x000fe200078e0006 */
[----:B------:R-:W-:Y:S01]  /*0140*/  ISETP.NE.AND P1, PT, R26, 0x1, PT ;  /* 0x000000011a00780c */ /* 0x000fe20003f25270 */
[----:B------:R-:W-:Y:S01]  /*0150*/  IMAD.MOV.U32 R5, RZ, RZ, R7 ;  /* 0x000000ffff057224 */ /* 0x000fe200078e0007 */
[----:B------:R-:W-:-:S08]  /*0160*/  UMOV UR4, 0x400 ;  /* 0x0000040000047882 */ /* 0x000fd00000000000 */
[----:B------:R-:W-:Y:S02]  /*0170*/  @!P0 CS2R R4, SRZ ;  /* 0x0000000000048805 */ /* 0x000fe4000001ff00 */
[----:B------:R-:W-:-:S04]  /*0180*/  ISETP.NE.AND P0, PT, R2, RZ, PT ;  /* 0x000000ff0200720c */ /* 0x000fc80003f05270 */
[----:B------:R-:W-:Y:S02]  /*0190*/  FSEL R4, R4, RZ, P1 ;  /* 0x000000ff04047208 */ /* 0x000fe40000800000 */
[----:B------:R-:W-:Y:S02]  /*01a0*/  FSEL R5, R5, 1.875, P1 ;  /* 0x3ff0000005057808 */ /* 0x000fe40000800000 */
[----:B------:R-:W-:Y:S02]  /*01b0*/  ISETP.GE.U32.AND P1, PT, R3, 0x2, PT ;  /* 0x000000020300780c */ /* 0x000fe40003f26070 */
[----:B------:R-:W1:Y:S01]  /*01c0*/  F2I.F64.TRUNC R4, R4 ;  /* 0x0000000400047311 */ /* 0x000e62000030d100 */
[----:B0-----:R-:W-:-:S06]  /*01d0*/  ULEA UR4, UR5, UR4, 0x18 ;  /* 0x0000000405047291 */ /* 0x001fcc000f8ec0ff */
[----:B------:R-:W-:-:S05]  /*01e0*/  LEA R7, R2, UR4, 0x2 ;  /* 0x0000000402077c11 */ /* 0x000fca000f8e10ff */
[----:B-1----:R0:W-:Y:S01]  /*01f0*/  STS [R7], R4 ;  /* 0x0000000407007388 */ /* 0x0021e20000000800 */
[----:B------:R-:W-:Y:S06]  /*0200*/  BAR.SYNC.DEFER_BLOCKING 0x0 ;  /* 0x0000000000007b1d */ /* 0x000fec0000010000 */
[----:B------:R-:W-:Y:S05]  /*0210*/  @!P1 BRA `(.L_x_1) ;  /* 0x00000000003c9947 */ /* 0x000fea0003800000 */
[----:B------:R-:W-:-:S05]  /*0220*/  UMOV UR5, 0x1 ;  /* 0x0000000100057882 */ /* 0x000fca0000000000 */
.L_x_2:
[----:B------:R-:W-:-:S06]  /*0230*/  USHF.L.U32 UR6, UR5, 0x1, URZ ;  /* 0x0000000105067899 */ /* 0x000fcc00080006ff */
[----:B0-----:R-:W-:-:S05]  /*0240*/  IMAD R4, R2, UR6, RZ ;  /* 0x0000000602047c24 */ /* 0x001fca000f8e02ff */
[----:B------:R-:W-:-:S13]  /*0250*/  ISETP.GE.U32.AND P1, PT, R4, R3, PT ;  /* 0x000000030400720c */ /* 0x000fda0003f26070 */
[C---:B------:R-:W-:Y:S01]  /*0260*/  @!P1 VIADD R0, R4.reuse, UR5 ;  /* 0x0000000504009c36 */ /* 0x040fe20008000000 */
[----:B------:R-:W-:Y:S01]  /*0270*/  @!P1 LEA R4, R4, UR4, 0x2 ;  /* 0x0000000404049c11 */ /* 0x000fe2000f8e10ff */
[----:B------:R-:W-:-:S03]  /*0280*/  UMOV UR5, UR6 ;  /* 0x0000000600057c82 */ /* 0x000fc60008000000 */
[----:B------:R-:W-:Y:S01]  /*0290*/  @!P1 LEA R0, R0, UR4, 0x2 ;  /* 0x0000000400009c11 */ /* 0x000fe2000f8e10ff */
[----:B------:R-:W-:Y:S05]  /*02a0*/  @!P1 LDS R5, [R4] ;  /* 0x0000000004059984 */ /* 0x000fea0000000800 */
[----:B------:R-:W0:Y:S02]  /*02b0*/  @!P1 LDS R0, [R0] ;  /* 0x0000000000009984 */ /* 0x000e240000000800 */
[----:B0-----:R-:W-:-:S05]  /*02c0*/  @!P1 IMAD.IADD R5, R0, 0x1, R5 ;  /* 0x0000000100059824 */ /* 0x001fca00078e0205 */
[----:B------:R1:W-:Y:S01]  /*02d0*/  @!P1 STS [R4], R5 ;  /* 0x0000000504009388 */ /* 0x0003e20000000800 */
[----:B------:R-:W-:Y:S01]  /*02e0*/  BAR.SYNC.DEFER_BLOCKING 0x0 ;  /* 0x0000000000007b1d */ /* 0x000fe20000010000 */
[----:B------:R-:W-:-:S13]  /*02f0*/  ISETP.LE.U32.AND P1, PT, R3, UR6, PT ;  /* 0x0000000603007c0c */ /* 0x000fda000bf23070 */
[----:B-1----:R-:W-:Y:S05]  /*0300*/  @!P1 BRA `(.L_x_2) ;  /* 0xfffffffc00c89947 */ /* 0x002fea000383ffff */
.L_x_1:
[----:B------:R-:W-:Y:S05]  /*0310*/  @P0 EXIT ;  /* 0x000000000000094d */ /* 0x000fea0003800000 */
[----:B------:R-:W1:Y:S01]  /*0320*/  S2UR UR5, SR_CgaCtaId ;  /* 0x00000000000579c3 */ /* 0x000e620000008800 */
[----:B------:R-:W-:-:S07]  /*0330*/  UMOV UR4, 0x400 ;  /* 0x0000040000047882 */ /* 0x000fce0000000000 */
[----:B------:R-:W2:Y:S01]  /*0340*/  LDC.64 R2, c[0x0][0x388] ;  /* 0x0000e200ff027b82 */ /* 0x000ea20000000a00 */
[----:B-1----:R-:W-:-:S09]  /*0350*/  ULEA UR4, UR5, UR4, 0x18 ;  /* 0x0000000405047291 */ /* 0x002fd2000f8ec0ff */
[----:B------:R-:W2:Y:S04]  /*0360*/  LDS R5, [UR4] ;  /* 0x00000004ff057984 */ /* 0x000ea80008000800 */
[----:B--2---:R-:W-:Y:S01]  /*0370*/  REDG.E.ADD.STRONG.GPU desc[UR8][R2.64], R5 ;  /* 0x000000050200798e */ /* 0x004fe2000c12e108 */
[----:B------:R-:W-:Y:S05]  /*0380*/  EXIT ;  /* 0x000000000000794d */ /* 0x000fea0003800000 */
        .type           $_Z6reducePiS_S_$__internal_accurate_pow,@function
        .size           $_Z6reducePiS_S_$__internal_accurate_pow,(.L_x_5 - $_Z6reducePiS_S_$__internal_accurate_pow)
$_Z6reducePiS_S_$__internal_accurate_pow:
[----:B------:R-:W-:Y:S01]  /*0390*/  DADD R4, -RZ, |R8| ;  /* 0x00000000ff047229 */ /* 0x000fe20000000508 */
[----:B------:R-:W-:Y:S01]  /*03a0*/  IMAD.MOV.U32 R18, RZ, RZ, RZ ;  /* 0x000000ffff127224 */ /* 0x000fe200078e00ff */
[----:B------:R-:W-:Y:S01]  /*03b0*/  UMOV UR4, 0x7d2cafe2 ;  /* 0x7d2cafe200047882 */ /* 0x000fe20000000000 */
[----:B------:R-:W-:Y:S01]  /*03c0*/  IMAD.MOV.U32 R16, RZ, RZ, 0x41ad3b5a ;  /* 0x41ad3b5aff107424 */ /* 0x000fe200078e00ff */
[----:B------:R-:W-:Y:S01]  /*03d0*/  UMOV UR5, 0x3eb0f5ff ;  /* 0x3eb0f5ff00057882 */ /* 0x000fe20000000000 */
[----:B------:R-:W-:Y:S01]  /*03e0*/  IMAD.MOV.U32 R17, RZ, RZ, 0x3ed0f5d2 ;  /* 0x3ed0f5d2ff117424 */ /* 0x000fe200078e00ff */
[----:B------:R-:W-:Y:S01]  /*03f0*/  UMOV UR6, 0x3b39803f ;  /* 0x3b39803f00067882 */ /* 0x000fe20000000000 */
[----:B------:R-:W-:-:S03]  /*0400*/  UMOV UR7, 0x3c7abc9e ;  /* 0x3c7abc9e00077882 */ /* 0x000fc60000000000 */
[----:B------:R-:W-:Y:S01]  /*0410*/  ISETP.GT.U32.AND P0, PT, R5, 0xfffff, PT ;  /* 0x000fffff0500780c */ /* 0x000fe20003f04070 */
[----:B------:R-:W-:-:S12]  /*0420*/  IMAD.MOV.U32 R8, RZ, RZ, R5 ;  /* 0x000000ffff087224 */ /* 0x000fd800078e0005 */
[----:B------:R-:W-:-:S10]  /*0430*/  @!P0 DMUL R6, R4, 1.80143985094819840000e+16 ;  /* 0x4350000004068828 */ /* 0x000fd40000000000 */
[----:B------:R-:W-:Y:S02]  /*0440*/  @!P0 IMAD.MOV.U32 R8, RZ, RZ, R7 ;  /* 0x000000ffff088224 */ /* 0x000fe400078e0007 */
[----:B------:R-:W-:-:S03]  /*0450*/  @!P0 IMAD.MOV.U32 R4, RZ, RZ, R6 ;  /* 0x000000ffff048224 */ /* 0x000fc600078e0006 */
[----:B------:R-:W-:Y:S01]  /*0460*/  LOP3.LUT R8, R8, 0x800fffff, RZ, 0xc0, !PT ;  /* 0x800fffff08087812 */ /* 0x000fe200078ec0ff */
[----:B------:R-:W-:Y:S01]  /*0470*/  IMAD.MOV.U32 R12, RZ, RZ, R4 ;  /* 0x000000ffff0c7224 */ /* 0x000fe200078e0004 */
[----:B------:R-:W-:Y:S02]  /*0480*/  SHF.R.U32.HI R4, RZ, 0x14, R5 ;  /* 0x00000014ff047819 */ /* 0x000fe40000011605 */
[----:B------:R-:W-:Y:S02]  /*0490*/  LOP3.LUT R13, R8, 0x3ff00000, RZ, 0xfc, !PT ;  /* 0x3ff00000080d7812 */ /* 0x000fe400078efcff */
[----:B------:R-:W-:Y:S02]  /*04a0*/  @!P0 LEA.HI R4, R7, 0xffffffca, RZ, 0xc ;  /* 0xffffffca07048811 */ /* 0x000fe400078f60ff */
[----:B------:R-:W-:-:S03]  /*04b0*/  ISETP.GE.U32.AND P1, PT, R13, 0x3ff6a09f, PT ;  /* 0x3ff6a09f0d00780c */ /* 0x000fc60003f26070 */
[----:B------:R-:W-:-:S10]  /*04c0*/  VIADD R5, R4, 0xfffffc01 ;  /* 0xfffffc0104057836 */ /* 0x000fd40000000000 */
[----:B------:R-:W-:Y:S01]  /*04d0*/  @P1 VIADD R9, R13, 0xfff00000 ;  /* 0xfff000000d091836 */ /* 0x000fe20000000000 */
[----:B------:R-:W-:-:S04]  /*04e0*/  @P1 IADD3 R5, PT, PT, R4, -0x3fe, RZ ;  /* 0xfffffc0204051810 */ /* 0x000fc80007ffe0ff */
[----:B------:R-:W-:Y:S02]  /*04f0*/  @P1 MOV R13, R9 ;  /* 0x00000009000d1202 */ /* 0x000fe40000000f00 */
[----:B------:R-:W-:Y:S01]  /*0500*/  LOP3.LUT R4, R5, 0x80000000, RZ, 0x3c, !PT ;  /* 0x8000000005047812 */ /* 0x000fe200078e3cff */
[----:B------:R-:W-:-:S03]  /*0510*/  IMAD.MOV.U32 R5, RZ, RZ, 0x43300000 ;  /* 0x43300000ff057424 */ /* 0x000fc600078e00ff */
[C---:B------:R-:W-:Y:S02]  /*0520*/  DADD R10, R12.reuse, 1 ;  /* 0x3ff000000c0a7429 */ /* 0x040fe40000000000 */
[----:B------:R-:W-:-:S04]  /*0530*/  DADD R12, R12, -1 ;  /* 0xbff000000c0c7429 */ /* 0x000fc80000000000 */
[----:B------:R-:W0:Y:S02]  /*0540*/  MUFU.RCP64H R19, R11 ;  /* 0x0000000b00137308 */ /* 0x000e240000001800 */
[----:B0-----:R-:W-:-:S08]  /*0550*/  DFMA R8, -R10, R18, 1 ;  /* 0x3ff000000a08742b */ /* 0x001fd00000000112 */
[----:B------:R-:W-:-:S08]  /*0560*/  DFMA R8, R8, R8, R8 ;  /* 0x000000080808722b */ /* 0x000fd00000000008 */
[----:B------:R-:W-:-:S08]  /*0570*/  DFMA R18, R18, R8, R18 ;  /* 0x000000081212722b */ /* 0x000fd00000000012 */
[----:B------:R-:W-:-:S08]  /*0580*/  DMUL R8, R12, R18 ;  /* 0x000000120c087228 */ /* 0x000fd00000000000 */
[----:B------:R-:W-:-:S08]  /*0590*/  DFMA R8, R12, R18, R8 ;  /* 0x000000120c08722b */ /* 0x000fd00000000008 */
[-C--:B------:R-:W-:Y:S02]  /*05a0*/  DMUL R14, R8, R8.reuse ;  /* 0x00000008080e7228 */ /* 0x080fe40000000000 */
[----:B------:R-:W-:Y:S02]  /*05b0*/  DADD R20, R12, -R8 ;  /* 0x000000000c147229 */ /* 0x000fe40000000808 */
[----:B------:R-:W-:-:S04]  /*05c0*/  DMUL R24, R8, R8 ;  /* 0x0000000808187228 */ /* 0x000fc80000000000 */
[----:B------:R-:W-:Y:S01]  /*05d0*/  DFMA R10, R14, UR4, R16 ;  /* 0x000000040e0a7c2b */ /* 0x000fe20008000010 */
[----:B------:R-:W-:Y:S01]  /*05e0*/  UMOV UR4, 0x75488a3f ;  /* 0x75488a3f00047882 */ /* 0x000fe20000000000 */
[----:B------:R-:W-:Y:S01]  /*05f0*/  UMOV UR5, 0x3ef3b20a ;  /* 0x3ef3b20a00057882 */ /* 0x000fe20000000000 */
[----:B------:R-:W-:-:S05]  /*0600*/  DADD R20, R20, R20 ;  /* 0x0000000014147229 */ /* 0x000fca0000000014 */
[----:B------:R-:W-:Y:S01]  /*0610*/  DFMA R10, R14, R10, UR4 ;  /* 0x000000040e0a7e2b */ /* 0x000fe2000800000a */
[----:B------:R-:W-:Y:S01]  /*0620*/  UMOV UR4, 0xe4faecd5 ;  /* 0xe4faecd500047882 */ /* 0x000fe20000000000 */
[----:B------:R-:W-:Y:S01]  /*0630*/  UMOV UR5, 0x3f1745cd ;  /* 0x3f1745cd00057882 */ /* 0x000fe20000000000 */
[----:B------:R-:W-:-:S05]  /*0640*/  DFMA R12, R12, -R8, R20 ;  /* 0x800000080c0c722b */ /* 0x000fca0000000014 */
[----:B------:R-:W-:Y:S01]  /*0650*/  DFMA R10, R14, R10, UR4 ;  /* 0x000000040e0a7e2b */ /* 0x000fe2000800000a */
[----:B------:R-:W-:Y:S01]  /*0660*/  UMOV UR4, 0x258a578b ;  /* 0x258a578b00047882 */ /* 0x000fe20000000000 */
[----:B------:R-:W-:Y:S01]  /*0670*/  UMOV UR5, 0x3f3c71c7 ;  /* 0x3f3c71c700057882 */ /* 0x000fe20000000000 */
[----:B------:R-:W-:Y:S02]  /*0680*/  DMUL R12, R18, R12 ;  /* 0x0000000c120c7228 */ /* 0x000fe40000000000 */
[----:B------:R-:W-:-:S03]  /*0690*/  DFMA R18, R8, R8, -R24 ;  /* 0x000000080812722b */ /* 0x000fc60000000818 */
[----:B------:R-:W-:Y:S01]  /*06a0*/  DFMA R10, R14, R10, UR4 ;  /* 0x000000040e0a7e2b */ /* 0x000fe2000800000a */
[----:B------:R-:W-:Y:S01]  /*06b0*/  UMOV UR4, 0x9242b910 ;  /* 0x9242b91000047882 */ /* 0x000fe20000000000 */
[----:B------:R-:W-:-:S06]  /*06c0*/  UMOV UR5, 0x3f624924 ;  /* 0x3f62492400057882 */ /* 0x000fcc0000000000 */
[----:B------:R-:W-:Y:S01]  /*06d0*/  DFMA R10, R14, R10, UR4 ;  /* 0x000000040e0a7e2b */ /* 0x000fe2000800000a */
[----:B------:R-:W-:Y:S01]  /*06e0*/  UMOV UR4, 0x99999dfb ;  /* 0x99999dfb00047882 */ /* 0x000fe20000000000 */
[----:B------:R-:W-:-:S06]  /*06f0*/  UMOV UR5, 0x3f899999 ;  /* 0x3f89999900057882 */ /* 0x000fcc0000000000 */
[----:B------:R-:W-:Y:S01]  /*0700*/  DFMA R16, R14, R10, UR4 ;  /* 0x000000040e107e2b */ /* 0x000fe2000800000a */
[----:B------:R-:W-:Y:S01]  /*0710*/  UMOV UR4, 0x55555555 ;  /* 0x5555555500047882 */ /* 0x000fe20000000000 */
[----:B------:R-:W-:-:S06]  /*0720*/  UMOV UR5, 0x3fb55555 ;  /* 0x3fb5555500057882 */ /* 0x000fcc0000000000 */
[----:B------:R-:W-:-:S08]  /*0730*/  DFMA R10, R14, R16, UR4 ;  /* 0x000000040e0a7e2b */ /* 0x000fd00008000010 */
[----:B------:R-:W-:Y:S01]  /*0740*/  DADD R20, -R10, UR4 ;  /* 0x000000040a147e29 */ /* 0x000fe20008000100 */
[----:B------:R-:W-:Y:S01]  /*0750*/  UMOV UR4, 0xb9e7b0 ;  /* 0x00b9e7b000047882 */ /* 0x000fe20000000000 */
[----:B------:R-:W-:-:S06]  /*0760*/  UMOV UR5, 0x3c46a4cb ;  /* 0x3c46a4cb00057882 */ /* 0x000fcc0000000000 */
[----:B------:R-:W-:Y:S02]  /*0770*/  DFMA R16, R14, R16, R20 ;  /* 0x000000100e10722b */ /* 0x000fe40000000014 */
[----:B------:R-:W-:Y:S01]  /*0780*/  DMUL R14, R8, R24 ;  /* 0x00000018080e7228 */ /* 0x000fe20000000000 */
[----:B------:R-:W-:Y:S02]  /*0790*/  VIADD R21, R13, 0x100000 ;  /* 0x001000000d157836 */ /* 0x000fe40000000000 */
[----:B------:R-:W-:-:S03]  /*07a0*/  IMAD.MOV.U32 R20, RZ, RZ, R12 ;  /* 0x000000ffff147224 */ /* 0x000fc600078e000c */
[----:B------:R-:W-:Y:S01]  /*07b0*/  DADD R16, R16, -UR4 ;  /* 0x8000000410107e29 */ /* 0x000fe20008000000 */
[----:B------:R-:W-:Y:S01]  /*07c0*/  UMOV UR4, 0x80000000 ;  /* 0x8000000000047882 */ /* 0x000fe20000000000 */
[C---:B------:R-:W-:Y:S01]  /*07d0*/  DFMA R22, R8.reuse, R24, -R14 ;  /* 0x000000180816722b */ /* 0x040fe2000000080e */
[----:B------:R-:W-:Y:S01]  /*07e0*/  UMOV UR5, 0x43300000 ;  /* 0x4330000000057882 */ /* 0x000fe20000000000 */
[----:B------:R-:W-:-:S04]  /*07f0*/  DFMA R18, R8, R20, R18 ;  /* 0x000000140812722b */ /* 0x000fc80000000012 */
[----:B------:R-:W-:Y:S02]  /*0800*/  DADD R20, R10, R16 ;  /* 0x000000000a147229 */ /* 0x000fe40000000010 */
[----:B------:R-:W-:-:S06]  /*0810*/  DFMA R22, R12, R24, R22 ;  /* 0x000000180c16722b */ /* 0x000fcc0000000016 */
[----:B------:R-:W-:Y:S02]  /*0820*/  DMUL R24, R20, R14 ;  /* 0x0000000e14187228 */ /* 0x000fe40000000000 */
[----:B------:R-:W-:Y:S02]  /*0830*/  DFMA R18, R8, R18, R22 ;  /* 0x000000120812722b */ /* 0x000fe40000000016 */
[----:B------:R-:W-:-:S04]  /*0840*/  DADD R22, R10, -R20 ;  /* 0x000000000a167229 */ /* 0x000fc80000000814 */
[----:B------:R-:W-:-:S04]  /*0850*/  DFMA R10, R20, R14, -R24 ;  /* 0x0000000e140a722b */ /* 0x000fc80000000818 */
[----:B------:R-:W-:-:S04]  /*0860*/  DADD R22, R16, R22 ;  /* 0x0000000010167229 */ /* 0x000fc80000000016 */
[----:B------:R-:W-:-:S08]  /*0870*/  DFMA R10, R20, R18, R10 ;  /* 0x00000012140a722b */ /* 0x000fd0000000000a */
[----:B------:R-:W-:-:S08]  /*0880*/  DFMA R22, R22, R14, R10 ;  /* 0x0000000e1616722b */ /* 0x000fd0000000000a */
[----:B------:R-:W-:-:S08]  /*0890*/  DADD R14, R24, R22 ;  /* 0x00000000180e7229 */ /* 0x000fd00000000016 */
[--C-:B------:R-:W-:Y:S02]  /*08a0*/  DADD R10, R8, R14.reuse ;  /* 0x00000000080a7229 */ /* 0x100fe4000000000e */
[----:B------:R-:W-:-:S06]  /*08b0*/  DADD R24, R24, -R14 ;  /* 0x0000000018187229 */ /* 0x000fcc000000080e */
[----:B------:R-:W-:Y:S02]  /*08c0*/  DADD R8, R8, -R10 ;  /* 0x0000000008087229 */ /* 0x000fe4000000080a */
[----:B------:R-:W-:-:S06]  /*08d0*/  DADD R24, R22, R24 ;  /* 0x0000000016187229 */ /* 0x000fcc0000000018 */
[----:B------:R-:W-:-:S08]  /*08e0*/  DADD R8, R14, R8 ;  /* 0x000000000e087229 */ /* 0x000fd00000000008 */
[----:B------:R-:W-:-:S08]  /*08f0*/  DADD R8, R24, R8 ;  /* 0x0000000018087229 */ /* 0x000fd00000000008 */
[----:B------:R-:W-:Y:S02]  /*0900*/  DADD R8, R12, R8 ;  /* 0x000000000c087229 */ /* 0x000fe40000000008 */
[----:B------:R-:W-:Y:S01]  /*0910*/  DADD R12, R4, -UR4 ;  /* 0x80000004040c7e29 */ /* 0x000fe20008000000 */
[----:B------:R-:W-:Y:S01]  /*0920*/  UMOV UR4, 0xfefa39ef ;  /* 0xfefa39ef00047882 */ /* 0x000fe20000000000 */
[----:B------:R-:W-:-:S04]  /*0930*/  UMOV UR5, 0x3fe62e42 ;  /* 0x3fe62e4200057882 */ /* 0x000fc80000000000 */
[----:B------:R-:W-:-:S08]  /*0940*/  DADD R6, R10, R8 ;  /* 0x000000000a067229 */ /* 0x000fd00000000008 */
[--C-:B------:R-:W-:Y:S02]  /*0950*/  DFMA R4, R12, UR4, R6.reuse ;  /* 0x000000040c047c2b */ /* 0x100fe40008000006 */
[----:B------:R-:W-:-:S06]  /*0960*/  DADD R10, R10, -R6 ;  /* 0x000000000a0a7229 */ /* 0x000fcc0000000806 */
[----:B------:R-:W-:Y:S02]  /*0970*/  DFMA R14, R12, -UR4, R4 ;  /* 0x800000040c0e7c2b */ /* 0x000fe40008000004 */
[----:B------:R-:W-:-:S06]  /*0980*/  DADD R10, R8, R10 ;  /* 0x00000000080a7229 */ /* 0x000fcc000000000a */
[----:B------:R-:W-:-:S08]  /*0990*/  DADD R14, -R6, R14 ;  /* 0x00000000060e7229 */ /* 0x000fd0000000010e */
[----:B------:R-:W-:-:S08]  /*09a0*/  DADD R10, R10, -R14 ;  /* 0x000000000a0a7229 */ /* 0x000fd0000000080e */
[----:B------:R-:W-:-:S08]  /*09b0*/  DFMA R10, R12, UR6, R10 ;  /* 0x000000060c0a7c2b */ /* 0x000fd0000800000a */
[----:B------:R-:W-:-:S08]  /*09c0*/  DADD R6, R4, R10 ;  /* 0x0000000004067229 */ /* 0x000fd0000000000a */
[----:B------:R-:W-:Y:S02]  /*09d0*/  DADD R8, R4, -R6 ;  /* 0x0000000004087229 */ /* 0x000fe40000000806 */
[----:B------:R-:W-:-:S06]  /*09e0*/  DMUL R4, R6, 2 ;  /* 0x4000000006047828 */ /* 0x000fcc0000000000 */
[----:B------:R-:W-:Y:S02]  /*09f0*/  DADD R10, R10, R8 ;  /* 0x000000000a0a7229 */ /* 0x000fe40000000008 */
[----:B------:R-:W-:Y:S01]  /*0a00*/  DFMA R6, R6, 2, -R4 ;  /* 0x400000000606782b */ /* 0x000fe20000000804 */
[----:B------:R-:W-:Y:S02]  /*0a10*/  IMAD.MOV.U32 R8, RZ, RZ, 0x652b82fe ;  /* 0x652b82feff087424 */ /* 0x000fe400078e00ff */
[----:B------:R-:W-:-:S05]  /*0a20*/  IMAD.MOV.U32 R9, RZ, RZ, 0x3ff71547 ;  /* 0x3ff71547ff097424 */ /* 0x000fca00078e00ff */
[----:B------:R-:W-:-:S08]  /*0a30*/  DFMA R10, R10, 2, R6 ;  /* 0x400000000a0a782b */ /* 0x000fd00000000006 */
[----:B------:R-:W-:-:S08]  /*0a40*/  DADD R6, R4, R10 ;  /* 0x0000000004067229 */ /* 0x000fd0000000000a */
[----:B------:R-:W-:Y:S02]  /*0a50*/  DFMA R8, R6, R8, 6.75539944105574400000e+15 ;  /* 0x433800000608742b */ /* 0x000fe40000000008 */
[----:B------:R-:W-:Y:S01]  /*0a60*/  FSETP.GEU.AND P0, PT, |R7|, 4.1917929649353027344, PT ;  /* 0x4086232b0700780b */ /* 0x000fe20003f0e200 */
[----:B------:R-:W-:-:S05]  /*0a70*/  DADD R4, R4, -R6 ;  /* 0x0000000004047229 */ /* 0x000fca0000000806 */
[----:B------:R-:W-:-:S03]  /*0a80*/  DADD R12, R8, -6.75539944105574400000e+15 ;  /* 0xc3380000080c7429 */ /* 0x000fc60000000000 */
[----:B------:R-:W-:-:S05]  /*0a90*/  DADD R10, R10, R4 ;  /* 0x000000000a0a7229 */ /* 0x000fca0000000004 */
[----:B------:R-:W-:Y:S01]  /*0aa0*/  DFMA R14, R12, -UR4, R6 ;  /* 0x800000040c0e7c2b */ /* 0x000fe20008000006 */
[----:B------:R-:W-:Y:S01]  /*0ab0*/  UMOV UR4, 0x3b39803f ;  /* 0x3b39803f00047882 */ /* 0x000fe20000000000 */
[----:B------:R-:W-:-:S06]  /*0ac0*/  UMOV UR5, 0x3c7abc9e ;  /* 0x3c7abc9e00057882 */ /* 0x000fcc0000000000 */
[----:B------:R-:W-:Y:S01]  /*0ad0*/  DFMA R12, R12, -UR4, R14 ;  /* 0x800000040c0c7c2b */ /* 0x000fe2000800000e */
[----:B------:R-:W-:Y:S01]  /*0ae0*/  UMOV UR4, 0x69ce2bdf ;  /* 0x69ce2bdf00047882 */ /* 0x000fe20000000000 */
[----:B------:R-:W-:Y:S01]  /*0af0*/  IMAD.MOV.U32 R14, RZ, RZ, -0x35dec16 ;  /* 0xfca213eaff0e7424 */ /* 0x000fe200078e00ff */
[----:B------:R-:W-:Y:S01]  /*0b00*/  UMOV UR5, 0x3e5ade15 ;  /* 0x3e5ade1500057882 */ /* 0x000fe20000000000 */
[----:B------:R-:W-:-:S06]  /*0b10*/  IMAD.MOV.U32 R15, RZ, RZ, 0x3e928af3 ;  /* 0x3e928af3ff0f7424 */ /* 0x000fcc00078e00ff */
[----:B------:R-:W-:Y:S01]  /*0b20*/  DFMA R14, R12, UR4, R14 ;  /* 0x000000040c0e7c2b */ /* 0x000fe2000800000e */
        /* <DEDUP_REMOVED lines=24> */
[----:B------:R-:W-:-:S08]  /*0cb0*/  DFMA R14, R12, R14, 1 ;  /* 0x3ff000000c0e742b */ /* 0x000fd0000000000e */
[----:B------:R-:W-:-:S10]  /*0cc0*/  DFMA R12, R12, R14, 1 ;  /* 0x3ff000000c0c742b */ /* 0x000fd4000000000e */
[----:B------:R-:W-:Y:S01]  /*0cd0*/  IMAD R5, R8, 0x100000, R13 ;  /* 0x0010000008057824 */ /* 0x000fe200078e020d */
[----:B------:R-:W-:Y:S01]  /*0ce0*/  MOV R4, R12 ;  /* 0x0000000c00047202 */ /* 0x000fe20000000f00 */
[----:B------:R-:W-:Y:S06]  /*0cf0*/  @!P0 BRA `(.L_x_3) ;  /* 0x0000000000308947 */ /* 0x000fec0003800000 */
[----:B------:R-:W-:Y:S01]  /*0d00*/  FSETP.GEU.AND P1, PT, |R7|, 4.2275390625, PT ;  /* 0x408748000700780b */ /* 0x000fe20003f2e200 */
[C---:B------:R-:W-:Y:S02]  /*0d10*/  DADD R14, R6.reuse, +INF ;  /* 0x7ff00000060e7429 */ /* 0x040fe40000000000 */
[----:B------:R-:W-:-:S08]  /*0d20*/  DSETP.GEU.AND P0, PT, R6, RZ, PT ;  /* 0x000000ff0600722a */ /* 0x000fd00003f0e000 */
[----:B------:R-:W-:Y:S02]  /*0d30*/  FSEL R5, R15, RZ, P0 ;  /* 0x000000ff0f057208 */ /* 0x000fe40000000000 */
[----:B------:R-:W-:-:S04]  /*0d40*/  @!P1 LEA.HI R4, R8, R8, RZ, 0x1 ;  /* 0x0000000808049211 */ /* 0x000fc800078f08ff */
[----:B------:R-:W-:Y:S02]  /*0d50*/  @!P1 SHF.R.S32.HI R7, RZ, 0x1, R4 ;  /* 0x00000001ff079819 */ /* 0x000fe40000011404 */
[----:B------:R-:W-:-:S03]  /*0d60*/  FSEL R4, R14, RZ, P0 ;  /* 0x000000ff0e047208 */ /* 0x000fc60000000000 */
[----:B------:R-:W-:Y:S02]  /*0d70*/  @!P1 IMAD.IADD R6, R8, 0x1, -R7 ;  /* 0x0000000108069824 */ /* 0x000fe400078e0a07 */
[----:B------:R-:W-:-:S03]  /*0d80*/  @!P1 IMAD R13, R7, 0x100000, R13 ;  /* 0x00100000070d9824 */ /* 0x000fc600078e020d */
[----:B------:R-:W-:Y:S01]  /*0d90*/  @!P1 LEA R7, R6, 0x3ff00000, 0x14 ;  /* 0x3ff0000006079811 */ /* 0x000fe200078ea0ff */
[----:B------:R-:W-:-:S06]  /*0da0*/  @!P1 IMAD.MOV.U32 R6, RZ, RZ, RZ ;  /* 0x000000ffff069224 */ /* 0x000fcc00078e00ff */
[----:B------:R-:W-:-:S11]  /*0db0*/  @!P1 DMUL R4, R12, R6 ;  /* 0x000000060c049228 */ /* 0x000fd60000000000 */
.L_x_3:
[----:B------:R-:W-:Y:S02]  /*0dc0*/  DFMA R10, R10, R4, R4 ;  /* 0x000000040a0a722b */ /* 0x000fe40000000004 */
[----:B------:R-:W-:-:S08]  /*0dd0*/  DSETP.NEU.AND P0, PT, |R4|, +INF , PT ;  /* 0x7ff000000400742a */ /* 0x000fd00003f0d200 */
[----:B------:R-:W-:Y:S01]  /*0de0*/  FSEL R6, R4, R10, !P0 ;  /* 0x0000000a04067208 */ /* 0x000fe20004000000 */
[----:B------:R-:W-:Y:S01]  /*0df0*/  IMAD.MOV.U32 R4, RZ, RZ, R0 ;  /* 0x000000ffff047224 */ /* 0x000fe200078e0000 */
[----:B------:R-:W-:Y:S01]  /*0e00*/  FSEL R7, R5, R11, !P0 ;  /* 0x0000000b05077208 */ /* 0x000fe20004000000 */
[----:B------:R-:W-:-:S04]  /*0e10*/  IMAD.MOV.U32 R5, RZ, RZ, 0x0 ;  /* 0x00000000ff057424 */ /* 0x000fc800078e00ff */
[----:B------:R-:W-:Y:S05]  /*0e20*/  RET.REL.NODEC R4 `(_Z6reducePiS_S_) ;  /* 0xfffffff004747950 */ /* 0x000fea0003c3ffff */
.L_x_4:
[----:B------:R-:W-:-:S00]  /*0e30*/  BRA `(.L_x_4) ;  /* 0xfffffffc00fc7947 */ /* 0x000fc0000383ffff */
[----:B------:R-:W-:-:S00]  /*0e40*/  NOP ;  /* 0x0000000000007918 */ /* 0x000fc00000000000 */
        /* <DEDUP_REMOVED lines=11> */
.L_x_5:


//--------------------- .nv.shared._Z6reducePiS_S_ --------------------------
	.section	.nv.shared._Z6reducePiS_S_,"aw",@nobits
	.sectionflags	@""
	.align	4
.nv.shared._Z6reducePiS_S_:
	.zero		2048


//--------------------- .nv.shared.reserved.0     --------------------------
	.section	.nv.shared.reserved.0,"aw",@nobits
	.weak		__nv_reservedSMEM_offset_0_alias
	.size		__nv_reservedSMEM_offset_0_alias, 0, 64
	.other		__nv_reservedSMEM_offset_0_alias,@"STO_CUDA_RESERVED_SHARED STV_DEFAULT"
__nv_reservedSMEM_offset_0_alias:
	.zero		0
	.zero		64


//--------------------- .nv.constant0._Z6reducePiS_S_ --------------------------
	.section	.nv.constant0._Z6reducePiS_S_,"a",@progbits
	.sectionflags	@""
	.align	4
.nv.constant0._Z6reducePiS_S_:
	.zero		920


//--------------------- SYMBOLS --------------------------

	.type		.nv.reservedSmem.offset0,@object
	.size		.nv.reservedSmem.offset0,0x4
	.type		.nv.reservedSmem.cap,@object
	.size		.nv.reservedSmem.cap,0x4
